	.headerflags	@"EF_CUDA_TEXMODE_UNIFIED EF_CUDA_64BIT_ADDRESS EF_CUDA_ACCELERATORS EF_CUDA_SM90 EF_CUDA_VIRTUAL_SM(EF_CUDA_SM90)"
	.elftype	@"ET_EXEC"


//--------------------- .nv.info                  --------------------------
	.section	.nv.info,"",@"SHT_CUDA_INFO"
	.align	4


	//----- nvinfo : EIATTR_REGCOUNT
	.align		4
        /*0000*/ 	.byte	0x04, 0x2f
        /*0002*/ 	.short	(.L_3 - .L_2)
	.align		4
.L_2:
        /*0004*/ 	.word	index@(triton_poi_fused__native_batch_norm_legit_no_training_relu_3)
        /*0008*/ 	.word	0x00000020


	//----- nvinfo : EIATTR_MIN_STACK_SIZE
	.align		4
.L_3:
        /*000c*/ 	.byte	0x04, 0x12
        /*000e*/ 	.short	(.L_5 - .L_4)
	.align		4
.L_4:
        /*0010*/ 	.word	index@(triton_poi_fused__native_batch_norm_legit_no_training_relu_3)
        /*0014*/ 	.word	0x00000000


	//----- nvinfo : EIATTR_FRAME_SIZE
	.align		4
.L_5:
        /*0018*/ 	.byte	0x04, 0x11
        /*001a*/ 	.short	(.L_7 - .L_6)
	.align		4
.L_6:
        /*001c*/ 	.word	index@(triton_poi_fused__native_batch_norm_legit_no_training_relu_3)
        /*0020*/ 	.word	0x00000000


	//----- nvinfo : EIATTR_MIN_STACK_SIZE
	.align		4
.L_7:
        /*0024*/ 	.byte	0x04, 0x12
        /*0026*/ 	.short	(.L_9 - .L_8)
	.align		4
.L_8:
        /*0028*/ 	.word	index@(triton_poi_fused__native_batch_norm_legit_no_training_relu_3)
        /*002c*/ 	.word	0x00000000
.L_9:


//--------------------- .nv.info.triton_poi_fused__native_batch_norm_legit_no_training_relu_3 --------------------------
	.section	.nv.info.triton_poi_fused__native_batch_norm_legit_no_training_relu_3,"",@"SHT_CUDA_INFO"
	.sectionflags	@""
	.align	4


	//----- nvinfo : EIATTR_CUDA_API_VERSION
	.align		4
        /*0000*/ 	.byte	0x04, 0x37
        /*0002*/ 	.short	(.L_11 - .L_10)
.L_10:
        /*0004*/ 	.word	0x0000007c


	//----- nvinfo : EIATTR_KPARAM_INFO
	.align		4
.L_11:
        /*0008*/ 	.byte	0x04, 0x17
        /*000a*/ 	.short	(.L_13 - .L_12)
.L_12:
        /*000c*/ 	.word	0x00000000
        /*0010*/ 	.short	0x0006
        /*0012*/ 	.short	0x0030
        /*0014*/ 	.byte	0x00, 0xf0, 0x11, 0x00


	//----- nvinfo : EIATTR_KPARAM_INFO
	.align		4
.L_13:
        /*0018*/ 	.byte	0x04, 0x17
        /*001a*/ 	.short	(.L_15 - .L_14)
.L_14:
        /*001c*/ 	.word	0x00000000
        /*0020*/ 	.short	0x0005
        /*0022*/ 	.short	0x0028
        /*0024*/ 	.byte	0x00, 0xf4, 0x21, 0x00


	//----- nvinfo : EIATTR_KPARAM_INFO
	.align		4
.L_15:
        /*0028*/ 	.byte	0x04, 0x17
        /*002a*/ 	.short	(.L_17 - .L_16)
.L_16:
        /*002c*/ 	.word	0x00000000
        /*0030*/ 	.short	0x0004
        /*0032*/ 	.short	0x0020
        /*0034*/ 	.byte	0x00, 0xf4, 0x21, 0x00


	//----- nvinfo : EIATTR_KPARAM_INFO
	.align		4
.L_17:
        /*0038*/ 	.byte	0x04, 0x17
        /*003a*/ 	.short	(.L_19 - .L_18)
.L_18:
        /*003c*/ 	.word	0x00000000
        /*0040*/ 	.short	0x0003
        /*0042*/ 	.short	0x0018
        /*0044*/ 	.byte	0x00, 0xf4, 0x21, 0x00


	//----- nvinfo : EIATTR_KPARAM_INFO
	.align		4
.L_19:
        /*0048*/ 	.byte	0x04, 0x17
        /*004a*/ 	.short	(.L_21 - .L_20)
.L_20:
        /*004c*/ 	.word	0x00000000
        /*0050*/ 	.short	0x0002
        /*0052*/ 	.short	0x0010
        /*0054*/ 	.byte	0x00, 0xf4, 0x21, 0x00


	//----- nvinfo : EIATTR_KPARAM_INFO
	.align		4
.L_21:
        /*0058*/ 	.byte	0x04, 0x17
        /*005a*/ 	.short	(.L_23 - .L_22)
.L_22:
        /*005c*/ 	.word	0x00000000
        /*0060*/ 	.short	0x0001
        /*0062*/ 	.short	0x0008
        /*0064*/ 	.byte	0x00, 0xf4, 0x21, 0x00


	//----- nvinfo : EIATTR_KPARAM_INFO
	.align		4
.L_23:
        /*0068*/ 	.byte	0x04, 0x17
        /*006a*/ 	.short	(.L_25 - .L_24)
.L_24:
        /*006c*/ 	.word	0x00000000
        /*0070*/ 	.short	0x0000
        /*0072*/ 	.short	0x0000
        /*0074*/ 	.byte	0x00, 0xf4, 0x21, 0x00


	//----- nvinfo : EIATTR_SPARSE_MMA_MASK
	.align		4
.L_25:
        /*0078*/ 	.byte	0x03, 0x50
        /*007a*/ 	.short	0x0000


	//----- nvinfo : EIATTR_MAXREG_COUNT
	.align		4
        /*007c*/ 	.byte	0x03, 0x1b
        /*007e*/ 	.short	0x00ff


	//----- nvinfo : EIATTR_EXIT_INSTR_OFFSETS
	.align		4
        /*0080*/ 	.byte	0x04, 0x1c
        /*0082*/ 	.short	(.L_27 - .L_26)


	//   ....[0]....
.L_26:
        /*0084*/ 	.word	0x00000710


	//----- nvinfo : EIATTR_REQNTID
	.align		4
.L_27:
        /*0088*/ 	.byte	0x04, 0x10
        /*008a*/ 	.short	(.L_29 - .L_28)
.L_28:
        /*008c*/ 	.word	0x00000080
        /*0090*/ 	.word	0x00000001
        /*0094*/ 	.word	0x00000001


	//----- nvinfo : EIATTR_CBANK_PARAM_SIZE
	.align		4
.L_29:
        /*0098*/ 	.byte	0x03, 0x19
        /*009a*/ 	.short	0x0034


	//----- nvinfo : EIATTR_PARAM_CBANK
	.align		4
        /*009c*/ 	.byte	0x04, 0x0a
        /*009e*/ 	.short	(.L_31 - .L_30)
	.align		4
.L_30:
        /*00a0*/ 	.word	index@(.nv.constant0.triton_poi_fused__native_batch_norm_legit_no_training_relu_3)
        /*00a4*/ 	.short	0x0210
        /*00a6*/ 	.short	0x0034


	//----- nvinfo : EIATTR_SW_WAR
	.align		4
.L_31:
        /*00a8*/ 	.byte	0x04, 0x36
        /*00aa*/ 	.short	(.L_33 - .L_32)
.L_32:
        /*00ac*/ 	.word	0x00000008
.L_33:


//--------------------- .nv.callgraph             --------------------------
	.section	.nv.callgraph,"",@"SHT_CUDA_CALLGRAPH"
	.align	4
	.sectionentsize	8
	.align		4
        /*0000*/ 	.word	0x00000000
	.align		4
        /*0004*/ 	.word	0xffffffff
	.align		4
        /*0008*/ 	.word	0x00000000
	.align		4
        /*000c*/ 	.word	0xfffffffe
	.align		4
        /*0010*/ 	.word	0x00000000
	.align		4
        /*0014*/ 	.word	0xfffffffd
	.align		4
        /*0018*/ 	.word	0x00000000
	.align		4
        /*001c*/ 	.word	0xfffffffc


//--------------------- .nv.constant4             --------------------------
	.section	.nv.constant4,"a",@progbits
	.align	8
	.align		8
.nv.constant4:
        /*0000*/ 	.dword	_$_str
	.align		8
        /*0008*/ 	.dword	_$_str_$_2


//--------------------- .text.triton_poi_fused__native_batch_norm_legit_no_training_relu_3 --------------------------
	.section	.text.triton_poi_fused__native_batch_norm_legit_no_training_relu_3,"ax",@progbits
	.align	128
        .global         triton_poi_fused__native_batch_norm_legit_no_training_relu_3
        .type           triton_poi_fused__native_batch_norm_legit_no_training_relu_3,@function
        .size           triton_poi_fused__native_batch_norm_legit_no_training_relu_3,(.L_x_1 - triton_poi_fused__native_batch_norm_legit_no_training_relu_3)
        .other          triton_poi_fused__native_batch_norm_legit_no_training_relu_3,@"STO_CUDA_ENTRY STV_DEFAULT"
triton_poi_fused__native_batch_norm_legit_no_training_relu_3:
.text.triton_poi_fused__native_batch_norm_legit_no_training_relu_3:
[----:B------:R-:W-:Y:S01]  /*0000*/  LDC R1, c[0x0][0x28] ;  /* 0x00000a00ff017b82 */ /* 0x000fe20000000800 */
[----:B------:R-:W1:Y:S07]  /*0010*/  S2R R0, SR_TID.X ;  /* 0x0000000000007919 */ /* 0x000e6e0000002100 */
[----:B------:R-:W2:Y:S01]  /*0020*/  LDC.64 R4, c[0x0][0x220] ;  /* 0x00008800ff047b82 */ /* 0x000ea20000000a00 */
[----:B------:R-:W-:Y:S01]  /*0030*/  ULDC.64 UR4, c[0x0][0x208] ;  /* 0x0000820000047ab9 */ /* 0x000fe20000000a00 */
[----:B------:R-:W3:Y:S06]  /*0040*/  S2R R7, SR_CTAID.X ;  /* 0x0000000000077919 */ /* 0x000eec0000002500 */
[----:B------:R-:W4:Y:S08]  /*0050*/  LDC.64 R12, c[0x0][0x218] ;  /* 0x00008600ff0c7b82 */ /* 0x000f300000000a00 */
[----:B------:R-:W5:Y:S08]  /*0060*/  LDC.64 R22, c[0x0][0x210] ;  /* 0x00008400ff167b82 */ /* 0x000f700000000a00 */
[----:B------:R-:W5:Y:S01]  /*0070*/  LDC.64 R20, c[0x0][0x228] ;  /* 0x00008a00ff147b82 */ /* 0x000f620000000a00 */
[----:B-1----:R-:W-:-:S07]  /*0080*/  SHF.L.U32 R0, R0, 0x2, RZ ;  /* 0x0000000200007819 */ /* 0x002fce00000006ff */
[----:B------:R-:W1:Y:S01]  /*0090*/  LDC.64 R24, c[0x0][0x230] ;  /* 0x00008c00ff187b82 */ /* 0x000e620000000a00 */
[----:B---3--:R-:W-:Y:S02]  /*00a0*/  SHF.R.S32.HI R3, RZ, 0x15, R7 ;  /* 0x00000015ff037819 */ /* 0x008fe40000011407 */
[----:B------:R-:W-:Y:S02]  /*00b0*/  LOP3.LUT R0, R0, 0x1fc, RZ, 0xc0, !PT ;  /* 0x000001fc00007812 */ /* 0x000fe400078ec0ff */
[----:B------:R-:W-:Y:S02]  /*00c0*/  SGXT R3, R3, 0x1 ;  /* 0x000000010303781a */ /* 0x000fe40000000200 */
[----:B------:R-:W-:-:S04]  /*00d0*/  LEA R0, R7, R0, 0xa ;  /* 0x0000000007007211 */ /* 0x000fc800078e50ff */
[----:B------:R-:W-:-:S04]  /*00e0*/  LEA.HI R3, R3, R0, RZ, 0x6 ;  /* 0x0000000003037211 */ /* 0x000fc800078f30ff */
[----:B------:R-:W-:-:S04]  /*00f0*/  LOP3.LUT R3, R3, 0xffffffc0, RZ, 0xc0, !PT ;  /* 0xffffffc003037812 */ /* 0x000fc800078ec0ff */
[----:B------:R-:W-:-:S05]  /*0100*/  IADD3 R3, R0, -R3, RZ ;  /* 0x8000000300037210 */ /* 0x000fca0007ffe0ff */
[----:B--2---:R-:W-:-:S06]  /*0110*/  IMAD.WIDE R4, R3, 0x4, R4 ;  /* 0x0000000403047825 */ /* 0x004fcc00078e0204 */
[----:B------:R-:W2:Y:S01]  /*0120*/  LDG.E.EL.128 R4, desc[UR4][R4.64] ;  /* 0x0000000404047981 */ /* 0x000ea2000c2e1d00 */
[----:B----4-:R-:W-:-:S04]  /*0130*/  IMAD.WIDE R12, R3, 0x4, R12 ;  /* 0x00000004030c7825 */ /* 0x010fc800078e020c */
[----:B-----5:R-:W-:Y:S02]  /*0140*/  IMAD.WIDE R22, R0, 0x4, R22 ;  /* 0x0000000400167825 */ /* 0x020fe400078e0216 */
[----:B------:R-:W3:Y:S02]  /*0150*/  LDG.E.EL.128 R12, desc[UR4][R12.64] ;  /* 0x000000040c0c7981 */ /* 0x000ee4000c2e1d00 */
[C---:B0-----:R-:W-:Y:S02]  /*0160*/  IMAD.WIDE R20, R3.reuse, 0x4, R20 ;  /* 0x0000000403147825 */ /* 0x041fe400078e0214 */
[----:B------:R-:W3:Y:S02]  /*0170*/  LDG.E.128 R16, desc[UR4][R22.64+0x800] ;  /* 0x0008000416107981 */ /* 0x000ee4000c1e1d00 */
[----:B-1----:R-:W-:-:S04]  /*0180*/  IMAD.WIDE R24, R3, 0x4, R24 ;  /* 0x0000000403187825 */ /* 0x002fc800078e0218 */
[----:B--2---:R-:W-:Y:S01]  /*0190*/  FADD R6, R6, 9.9999997473787516356e-05 ;  /* 0x38d1b71706067421 */ /* 0x004fe20000000000 */
[----:B------:R-:W-:Y:S01]  /*01a0*/  FADD R2, R4, 9.9999997473787516356e-05 ;  /* 0x38d1b71704027421 */ /* 0x000fe20000000000 */
[----:B------:R-:W-:-:S03]  /*01b0*/  FADD R8, R5, 9.9999997473787516356e-05 ;  /* 0x38d1b71705087421 */ /* 0x000fc60000000000 */
[----:B------:R-:W0:Y:S08]  /*01c0*/  MUFU.SQRT R26, R2 ;  /* 0x00000002001a7308 */ /* 0x000e300000002000 */
[----:B------:R-:W1:Y:S01]  /*01d0*/  MUFU.SQRT R6, R6 ;  /* 0x0000000600067308 */ /* 0x000e620000002000 */
[----:B0-----:R-:W-:-:S07]  /*01e0*/  FSETP.GT.AND P0, PT, R26, 8.50705917302346158658e+37, PT ;  /* 0x7e8000001a00780b */ /* 0x001fce0003f04000 */
[----:B------:R0:W2:Y:S01]  /*01f0*/  MUFU.SQRT R27, R8 ;  /* 0x00000008001b7308 */ /* 0x0000a20000002000 */
[----:B------:R-:W-:Y:S02]  /*0200*/  FSETP.GEU.AND P3, PT, R26, 1.175494350822287508e-38, PT ;  /* 0x008000001a00780b */ /* 0x000fe40003f6e000 */
[C---:B-1----:R-:W-:Y:S02]  /*0210*/  FSETP.GT.AND P2, PT, R6.reuse, 8.50705917302346158658e+37, PT ;  /* 0x7e8000000600780b */ /* 0x042fe40003f44000 */
[----:B------:R-:W-:Y:S01]  /*0220*/  FSETP.GEU.AND P5, PT, R6, 1.175494350822287508e-38, PT ;  /* 0x008000000600780b */ /* 0x000fe20003fae000 */
[----:B------:R-:W-:Y:S01]  /*0230*/  HFMA2.MMA R2, -RZ, RZ, 1.625, 0 ;  /* 0x3e800000ff027435 */ /* 0x000fe200000001ff */
[----:B0-----:R-:W4:Y:S01]  /*0240*/  LDG.E.128 R8, desc[UR4][R22.64] ;  /* 0x0000000416087981 */ /* 0x001f22000c1e1d00 */
[----:B------:R-:W-:Y:S01]  /*0250*/  @P0 FMUL R26, R26, 0.25 ;  /* 0x3e8000001a1a0820 */ /* 0x000fe20000400000 */
[----:B--2---:R-:W-:-:S05]  /*0260*/  FSETP.GT.AND P1, PT, R27, 8.50705917302346158658e+37, PT ;  /* 0x7e8000001b00780b */ /* 0x004fca0003f24000 */
[----:B------:R-:W-:Y:S01]  /*0270*/  @!P3 FMUL R26, R26, 16777216 ;  /* 0x4b8000001a1ab820 */ /* 0x000fe20000400000 */
[C---:B------:R-:W-:Y:S01]  /*0280*/  FSETP.GEU.AND P4, PT, R27.reuse, 1.175494350822287508e-38, PT ;  /* 0x008000001b00780b */ /* 0x040fe20003f8e000 */
[----:B------:R-:W-:Y:S02]  /*0290*/  @P2 FMUL R6, R6, 0.25 ;  /* 0x3e80000006062820 */ /* 0x000fe40000400000 */
[----:B------:R0:W1:Y:S01]  /*02a0*/  MUFU.RCP R5, R26 ;  /* 0x0000001a00057308 */ /* 0x0000620000001000 */
[----:B------:R-:W2:Y:S01]  /*02b0*/  LDG.E.EL.128 R20, desc[UR4][R20.64] ;  /* 0x0000000414147981 */ /* 0x000ea2000c2e1d00 */
[----:B------:R-:W-:Y:S02]  /*02c0*/  @!P5 FMUL R6, R6, 16777216 ;  /* 0x4b8000000606d820 */ /* 0x000fe40000400000 */
[----:B------:R-:W-:-:S04]  /*02d0*/  @P1 FMUL R27, R27, 0.25 ;  /* 0x3e8000001b1b1820 */ /* 0x000fc80000400000 */
[----:B------:R-:W5:Y:S02]  /*02e0*/  MUFU.RCP R6, R6 ;  /* 0x0000000600067308 */ /* 0x000f640000001000 */
[----:B------:R-:W-:Y:S01]  /*02f0*/  @!P4 FMUL R27, R27, 16777216 ;  /* 0x4b8000001b1bc820 */ /* 0x000fe20000400000 */
[----:B0-----:R-:W-:-:S05]  /*0300*/  FSEL R26, R2, 1, P0 ;  /* 0x3f800000021a7808 */ /* 0x001fca0000000000 */
[----:B------:R0:W-:Y:S01]  /*0310*/  MUFU.RCP R4, R27 ;  /* 0x0000001b00047308 */ /* 0x0001e20000001000 */
[----:B------:R-:W-:Y:S01]  /*0320*/  @!P3 FMUL R26, R26, 16777216 ;  /* 0x4b8000001a1ab820 */ /* 0x000fe20000400000 */
[----:B0-----:R-:W-:-:S03]  /*0330*/  FSEL R27, R2, 1, P2 ;  /* 0x3f800000021b7808 */ /* 0x001fc60001000000 */
[----:B-1----:R-:W-:Y:S02]  /*0340*/  FMUL R3, R5, R26 ;  /* 0x0000001a05037220 */ /* 0x002fe40000400000 */
[----:B------:R-:W-:-:S04]  /*0350*/  @!P5 FMUL R27, R27, 16777216 ;  /* 0x4b8000001b1bd820 */ /* 0x000fc80000400000 */
[----:B-----5:R-:W-:Y:S02]  /*0360*/  FMUL R5, R6, R27 ;  /* 0x0000001b06057220 */ /* 0x020fe40000400000 */
[----:B------:R-:W2:Y:S01]  /*0370*/  LDG.E.EL.128 R24, desc[UR4][R24.64] ;  /* 0x0000000418187981 */ /* 0x000ea2000c2e1d00 */
[----:B------:R-:W-:-:S04]  /*0380*/  FADD R7, R7, 9.9999997473787516356e-05 ;  /* 0x38d1b71707077421 */ /* 0x000fc80000000000 */
[----:B------:R0:W1:Y:S01]  /*0390*/  MUFU.SQRT R28, R7 ;  /* 0x00000007001c7308 */ /* 0x0000620000002000 */
[----:B------:R-:W-:Y:S01]  /*03a0*/  FSEL R29, R2, 1, P1 ;  /* 0x3f800000021d7808 */ /* 0x000fe20000800000 */
[----:B0-----:R-:W0:Y:S01]  /*03b0*/  LDC.64 R6, c[0x0][0x238] ;  /* 0x00008e00ff067b82 */ /* 0x001e220000000a00 */
[C---:B-1----:R-:W-:Y:S02]  /*03c0*/  FSETP.GT.AND P0, PT, R28.reuse, 8.50705917302346158658e+37, PT ;  /* 0x7e8000001c00780b */ /* 0x042fe40003f04000 */
[----:B------:R-:W-:-:S11]  /*03d0*/  FSETP.GEU.AND P1, PT, R28, 1.175494350822287508e-38, PT ;  /* 0x008000001c00780b */ /* 0x000fd60003f2e000 */
[----:B------:R-:W-:-:S04]  /*03e0*/  @P0 FMUL R28, R28, 0.25 ;  /* 0x3e8000001c1c0820 */ /* 0x000fc80000400000 */
[----:B------:R-:W-:Y:S01]  /*03f0*/  @!P1 FMUL R28, R28, 16777216 ;  /* 0x4b8000001c1c9820 */ /* 0x000fe20000400000 */
[----:B------:R-:W-:-:S05]  /*0400*/  @!P4 FMUL R29, R29, 16777216 ;  /* 0x4b8000001d1dc820 */ /* 0x000fca0000400000 */
[----:B------:R-:W1:Y:S01]  /*0410*/  MUFU.RCP R28, R28 ;  /* 0x0000001c001c7308 */ /* 0x000e620000001000 */
[----:B------:R-:W-:Y:S01]  /*0420*/  FMUL R4, R4, R29 ;  /* 0x0000001d04047220 */ /* 0x000fe20000400000 */
[----:B------:R-:W-:-:S05]  /*0430*/  FSEL R29, R2, 1, P0 ;  /* 0x3f800000021d7808 */ /* 0x000fca0000000000 */
[----:B------:R-:W-:Y:S01]  /*0440*/  @!P1 FMUL R29, R29, 16777216 ;  /* 0x4b8000001d1d9820 */ /* 0x000fe20000400000 */
[----:B---3--:R-:W-:Y:S01]  /*0450*/  FADD R19, R19, -R15 ;  /* 0x8000000f13137221 */ /* 0x008fe20000000000 */
[----:B------:R-:W-:Y:S01]  /*0460*/  FADD R16, R16, -R12 ;  /* 0x8000000c10107221 */ /* 0x000fe20000000000 */
[----:B------:R-:W-:Y:S01]  /*0470*/  FADD R18, R18, -R14 ;  /* 0x8000000e12127221 */ /* 0x000fe20000000000 */
[----:B-1----:R-:W-:Y:S01]  /*0480*/  FMUL R2, R28, R29 ;  /* 0x0000001d1c027220 */ /* 0x002fe20000400000 */
[----:B------:R-:W-:Y:S01]  /*0490*/  FADD R17, R17, -R13 ;  /* 0x8000000d11117221 */ /* 0x000fe20000000000 */
[----:B----4-:R-:W-:Y:S01]  /*04a0*/  FADD R11, R11, -R15 ;  /* 0x8000000f0b0b7221 */ /* 0x010fe20000000000 */
[----:B------:R-:W-:Y:S01]  /*04b0*/  FADD R8, R8, -R12 ;  /* 0x8000000c08087221 */ /* 0x000fe20000000000 */
[----:B------:R-:W-:Y:S02]  /*04c0*/  FADD R12, R10, -R14 ;  /* 0x8000000e0a0c7221 */ /* 0x000fe40000000000 */
[C---:B------:R-:W-:Y:S01]  /*04d0*/  FMUL R10, R2.reuse, R11 ;  /* 0x0000000b020a7220 */ /* 0x040fe20000400000 */
[----:B------:R-:W-:Y:S01]  /*04e0*/  FMUL R2, R2, R19 ;  /* 0x0000001302027220 */ /* 0x000fe20000400000 */
[----:B------:R-:W-:Y:S01]  /*04f0*/  FADD R9, R9, -R13 ;  /* 0x8000000d09097221 */ /* 0x000fe20000000000 */
[C---:B------:R-:W-:Y:S01]  /*0500*/  FMUL R11, R5.reuse, R12 ;  /* 0x0000000c050b7220 */ /* 0x040fe20000400000 */
[----:B------:R-:W-:Y:S01]  /*0510*/  FMUL R5, R5, R18 ;  /* 0x0000001205057220 */ /* 0x000fe20000400000 */
[C---:B------:R-:W-:Y:S01]  /*0520*/  FMUL R15, R3.reuse, R8 ;  /* 0x00000008030f7220 */ /* 0x040fe20000400000 */
[C---:B------:R-:W-:Y:S01]  /*0530*/  FMUL R8, R4.reuse, R17 ;  /* 0x0000001104087220 */ /* 0x040fe20000400000 */
[----:B------:R-:W-:Y:S01]  /*0540*/  FMUL R13, R3, R16 ;  /* 0x00000010030d7220 */ /* 0x000fe20000400000 */
[----:B------:R-:W-:Y:S01]  /*0550*/  FMUL R12, R4, R9 ;  /* 0x00000009040c7220 */ /* 0x000fe20000400000 */
[----:B--2---:R-:W-:Y:S01]  /*0560*/  FFMA R2, R23, R2, R27 ;  /* 0x0000000217027223 */ /* 0x004fe2000000001b */
[----:B------:R-:W-:Y:S01]  /*0570*/  FFMA R5, R22, R5, R26 ;  /* 0x0000000516057223 */ /* 0x000fe2000000001a */
[----:B------:R-:W-:Y:S01]  /*0580*/  FFMA R8, R21, R8, R25 ;  /* 0x0000000815087223 */ /* 0x000fe20000000019 */
[----:B------:R-:W-:Y:S01]  /*0590*/  FFMA R10, R23, R10, R27 ;  /* 0x0000000a170a7223 */ /* 0x000fe2000000001b */
[C-C-:B------:R-:W-:Y:S01]  /*05a0*/  FFMA R3, R20.reuse, R15, R24.reuse ;  /* 0x0000000f14037223 */ /* 0x140fe20000000018 */
[----:B------:R-:W-:Y:S01]  /*05b0*/  FFMA R4, R20, R13, R24 ;  /* 0x0000000d14047223 */ /* 0x000fe20000000018 */
[----:B------:R-:W-:Y:S01]  /*05c0*/  FFMA R9, R21, R12, R25 ;  /* 0x0000000c15097223 */ /* 0x000fe20000000019 */
[----:B------:R-:W-:Y:S01]  /*05d0*/  FFMA R22, R22, R11, R26 ;  /* 0x0000000b16167223 */ /* 0x000fe2000000001a */
[----:B------:R-:W-:Y:S01]  /*05e0*/  FSETP.GEU.AND P6, PT, R2, RZ, PT ;  /* 0x000000ff0200720b */ /* 0x000fe20003fce000 */
[----:B0-----:R-:W-:Y:S01]  /*05f0*/  IMAD.WIDE R12, R0, 0x4, R6 ;  /* 0x00000004000c7825 */ /* 0x001fe200078e0206 */
[----:B------:R-:W-:-:S02]  /*0600*/  FSETP.GEU.AND P5, PT, R5, RZ, PT ;  /* 0x000000ff0500720b */ /* 0x000fc40003fae000 */
[----:B------:R-:W-:Y:S02]  /*0610*/  FSETP.GEU.AND P4, PT, R8, RZ, PT ;  /* 0x000000ff0800720b */ /* 0x000fe40003f8e000 */
[----:B------:R-:W-:Y:S02]  /*0620*/  FSETP.GEU.AND P3, PT, R10, RZ, PT ;  /* 0x000000ff0a00720b */ /* 0x000fe40003f6e000 */
[----:B------:R-:W-:Y:S02]  /*0630*/  SEL R7, R2, RZ, P6 ;  /* 0x000000ff02077207 */ /* 0x000fe40003000000 */
[----:B------:R-:W-:Y:S02]  /*0640*/  FSETP.GEU.AND P0, PT, R4, RZ, PT ;  /* 0x000000ff0400720b */ /* 0x000fe40003f0e000 */
[----:B------:R-:W-:Y:S02]  /*0650*/  FSETP.GEU.AND P2, PT, R22, RZ, PT ;  /* 0x000000ff1600720b */ /* 0x000fe40003f4e000 */
[----:B------:R-:W-:-:S02]  /*0660*/  FSETP.GEU.AND P1, PT, R9, RZ, PT ;  /* 0x000000ff0900720b */ /* 0x000fc40003f2e000 */
[----:B------:R-:W-:Y:S02]  /*0670*/  FSETP.GEU.AND P6, PT, R3, RZ, PT ;  /* 0x000000ff0300720b */ /* 0x000fe40003fce000 */
[----:B------:R-:W-:Y:S02]  /*0680*/  SEL R6, R5, RZ, P5 ;  /* 0x000000ff05067207 */ /* 0x000fe40002800000 */
[----:B------:R-:W-:Y:S02]  /*0690*/  SEL R5, R8, RZ, P4 ;  /* 0x000000ff08057207 */ /* 0x000fe40002000000 */
[----:B------:R-:W-:Y:S02]  /*06a0*/  SEL R11, R10, RZ, P3 ;  /* 0x000000ff0a0b7207 */ /* 0x000fe40001800000 */
[----:B------:R-:W-:Y:S02]  /*06b0*/  SEL R10, R22, RZ, P2 ;  /* 0x000000ff160a7207 */ /* 0x000fe40001000000 */
[----:B------:R-:W-:-:S02]  /*06c0*/  SEL R9, R9, RZ, P1 ;  /* 0x000000ff09097207 */ /* 0x000fc40000800000 */
[----:B------:R-:W-:Y:S02]  /*06d0*/  SEL R8, R3, RZ, P6 ;  /* 0x000000ff03087207 */ /* 0x000fe40003000000 */
[----:B------:R-:W-:-:S03]  /*06e0*/  SEL R4, R4, RZ, P0 ;  /* 0x000000ff04047207 */ /* 0x000fc60000000000 */
[----:B------:R-:W-:Y:S04]  /*06f0*/  STG.E.128 desc[UR4][R12.64], R8 ;  /* 0x000000080c007986 */ /* 0x000fe8000c101d04 */
[----:B------:R-:W-:Y:S01]  /*0700*/  STG.E.128 desc[UR4][R12.64+0x800], R4 ;  /* 0x000800040c007986 */ /* 0x000fe2000c101d04 */
[----:B------:R-:W-:Y:S05]  /*0710*/  EXIT ;  /* 0x000000000000794d */ /* 0x000fea0003800000 */
.L_x_0:
[----:B------:R-:W-:-:S00]  /*0720*/  BRA `(.L_x_0) ;  /* 0xfffffffc00fc7947 */ /* 0x000fc0000383ffff */
[----:B------:R-:W-:-:S00]  /*0730*/  NOP ;  /* 0x0000000000007918 */ /* 0x000fc00000000000 */
        /* <DEDUP_REMOVED lines=12> */
.L_x_1:


//--------------------- .nv.global.init           --------------------------
	.section	.nv.global.init,"aw",@progbits
.nv.global.init:
	.type		_$_str,@object
	.size		_$_str,(_$_str_$_2 - _$_str)
_$_str:
        /*0000*/ 	.byte	0x5f, 0x5f, 0x43, 0x55, 0x44, 0x41, 0x5f, 0x46, 0x54, 0x5a, 0x00
	.type		_$_str_$_2,@object
	.size		_$_str_$_2,(.L_1 - _$_str_$_2)
_$_str_$_2:
        /*000b*/ 	.byte	0x5f, 0x5f, 0x43, 0x55, 0x44, 0x41, 0x5f, 0x50, 0x52, 0x45, 0x43, 0x5f, 0x53, 0x51, 0x52, 0x54
        /*001b*/ 	.byte	0x00
.L_1:


//--------------------- .nv.constant0.triton_poi_fused__native_batch_norm_legit_no_training_relu_3 --------------------------
	.section	.nv.constant0.triton_poi_fused__native_batch_norm_legit_no_training_relu_3,"a",@progbits
	.sectionflags	@""
	.align	4
.nv.constant0.triton_poi_fused__native_batch_norm_legit_no_training_relu_3:
	.zero		580
